	.headerflags	@"EF_CUDA_TEXMODE_UNIFIED EF_CUDA_64BIT_ADDRESS EF_CUDA_ACCELERATORS EF_CUDA_SM90 EF_CUDA_VIRTUAL_SM(EF_CUDA_SM90)"
	.elftype	@"ET_EXEC"


//--------------------- .nv.info                  --------------------------
	.section	.nv.info,"",@"SHT_CUDA_INFO"
	.align	4


	//----- nvinfo : EIATTR_REGCOUNT
	.align		4
        /*0000*/ 	.byte	0x04, 0x2f
        /*0002*/ 	.short	(.L_1 - .L_0)
	.align		4
.L_0:
        /*0004*/ 	.word	index@(triton_poi_fused_clone_0)
        /*0008*/ 	.word	0x00000019


	//----- nvinfo : EIATTR_MIN_STACK_SIZE
	.align		4
.L_1:
        /*000c*/ 	.byte	0x04, 0x12
        /*000e*/ 	.short	(.L_3 - .L_2)
	.align		4
.L_2:
        /*0010*/ 	.word	index@(triton_poi_fused_clone_0)
        /*0014*/ 	.word	0x00000000


	//----- nvinfo : EIATTR_FRAME_SIZE
	.align		4
.L_3:
        /*0018*/ 	.byte	0x04, 0x11
        /*001a*/ 	.short	(.L_5 - .L_4)
	.align		4
.L_4:
        /*001c*/ 	.word	index@(triton_poi_fused_clone_0)
        /*0020*/ 	.word	0x00000000


	//----- nvinfo : EIATTR_MIN_STACK_SIZE
	.align		4
.L_5:
        /*0024*/ 	.byte	0x04, 0x12
        /*0026*/ 	.short	(.L_7 - .L_6)
	.align		4
.L_6:
        /*0028*/ 	.word	index@(triton_poi_fused_clone_0)
        /*002c*/ 	.word	0x00000000
.L_7:


//--------------------- .nv.info.triton_poi_fused_clone_0 --------------------------
	.section	.nv.info.triton_poi_fused_clone_0,"",@"SHT_CUDA_INFO"
	.sectionflags	@""
	.align	4


	//----- nvinfo : EIATTR_CUDA_API_VERSION
	.align		4
        /*0000*/ 	.byte	0x04, 0x37
        /*0002*/ 	.short	(.L_9 - .L_8)
.L_8:
        /*0004*/ 	.word	0x0000007c


	//----- nvinfo : EIATTR_KPARAM_INFO
	.align		4
.L_9:
        /*0008*/ 	.byte	0x04, 0x17
        /*000a*/ 	.short	(.L_11 - .L_10)
.L_10:
        /*000c*/ 	.word	0x00000000
        /*0010*/ 	.short	0x0003
        /*0012*/ 	.short	0x0014
        /*0014*/ 	.byte	0x00, 0xf0, 0x11, 0x00


	//----- nvinfo : EIATTR_KPARAM_INFO
	.align		4
.L_11:
        /*0018*/ 	.byte	0x04, 0x17
        /*001a*/ 	.short	(.L_13 - .L_12)
.L_12:
        /*001c*/ 	.word	0x00000000
        /*0020*/ 	.short	0x0002
        /*0022*/ 	.short	0x0010
        /*0024*/ 	.byte	0x00, 0xf0, 0x11, 0x00


	//----- nvinfo : EIATTR_KPARAM_INFO
	.align		4
.L_13:
        /*0028*/ 	.byte	0x04, 0x17
        /*002a*/ 	.short	(.L_15 - .L_14)
.L_14:
        /*002c*/ 	.word	0x00000000
        /*0030*/ 	.short	0x0001
        /*0032*/ 	.short	0x0008
        /*0034*/ 	.byte	0x00, 0xf4, 0x21, 0x00


	//----- nvinfo : EIATTR_KPARAM_INFO
	.align		4
.L_15:
        /*0038*/ 	.byte	0x04, 0x17
        /*003a*/ 	.short	(.L_17 - .L_16)
.L_16:
        /*003c*/ 	.word	0x00000000
        /*0040*/ 	.short	0x0000
        /*0042*/ 	.short	0x0000
        /*0044*/ 	.byte	0x00, 0xf4, 0x21, 0x00


	//----- nvinfo : EIATTR_SPARSE_MMA_MASK
	.align		4
.L_17:
        /*0048*/ 	.byte	0x03, 0x50
        /*004a*/ 	.short	0x0000


	//----- nvinfo : EIATTR_MAXREG_COUNT
	.align		4
        /*004c*/ 	.byte	0x03, 0x1b
        /*004e*/ 	.short	0x00ff


	//----- nvinfo : EIATTR_EXIT_INSTR_OFFSETS
	.align		4
        /*0050*/ 	.byte	0x04, 0x1c
        /*0052*/ 	.short	(.L_19 - .L_18)


	//   ....[0]....
.L_18:
        /*0054*/ 	.word	0x000005f0


	//   ....[1]....
        /*0058*/ 	.word	0x00000670


	//----- nvinfo : EIATTR_REQNTID
	.align		4
.L_19:
        /*005c*/ 	.byte	0x04, 0x10
        /*005e*/ 	.short	(.L_21 - .L_20)
.L_20:
        /*0060*/ 	.word	0x00000080
        /*0064*/ 	.word	0x00000001
        /*0068*/ 	.word	0x00000001


	//----- nvinfo : EIATTR_CBANK_PARAM_SIZE
	.align		4
.L_21:
        /*006c*/ 	.byte	0x03, 0x19
        /*006e*/ 	.short	0x0018


	//----- nvinfo : EIATTR_PARAM_CBANK
	.align		4
        /*0070*/ 	.byte	0x04, 0x0a
        /*0072*/ 	.short	(.L_23 - .L_22)
	.align		4
.L_22:
        /*0074*/ 	.word	index@(.nv.constant0.triton_poi_fused_clone_0)
        /*0078*/ 	.short	0x0210
        /*007a*/ 	.short	0x0018


	//----- nvinfo : EIATTR_SW_WAR
	.align		4
.L_23:
        /*007c*/ 	.byte	0x04, 0x36
        /*007e*/ 	.short	(.L_25 - .L_24)
.L_24:
        /*0080*/ 	.word	0x00000008
.L_25:


//--------------------- .nv.callgraph             --------------------------
	.section	.nv.callgraph,"",@"SHT_CUDA_CALLGRAPH"
	.align	4
	.sectionentsize	8
	.align		4
        /*0000*/ 	.word	0x00000000
	.align		4
        /*0004*/ 	.word	0xffffffff
	.align		4
        /*0008*/ 	.word	0x00000000
	.align		4
        /*000c*/ 	.word	0xfffffffe
	.align		4
        /*0010*/ 	.word	0x00000000
	.align		4
        /*0014*/ 	.word	0xfffffffd
	.align		4
        /*0018*/ 	.word	0x00000000
	.align		4
        /*001c*/ 	.word	0xfffffffc


//--------------------- .text.triton_poi_fused_clone_0 --------------------------
	.section	.text.triton_poi_fused_clone_0,"ax",@progbits
	.sectionflags	@"SHF_BARRIERS=1"
	.align	128
        .global         triton_poi_fused_clone_0
        .type           triton_poi_fused_clone_0,@function
        .size           triton_poi_fused_clone_0,(.L_x_1 - triton_poi_fused_clone_0)
        .other          triton_poi_fused_clone_0,@"STO_CUDA_ENTRY STV_DEFAULT"
triton_poi_fused_clone_0:
.text.triton_poi_fused_clone_0:
[----:B------:R-:W0:Y:S02]  /*0000*/  LDC R1, c[0x0][0x28] ;  /* 0x00000a00ff017b82 */ /* 0x000e240000000800 */
[----:B------:R-:W1:Y:S01]  /*0010*/  S2R R0, SR_CTAID.Y ;  /* 0x0000000000007919 */ /* 0x000e620000002600 */
[----:B------:R-:W2:Y:S01]  /*0020*/  LDC.64 R8, c[0x0][0x210] ;  /* 0x00008400ff087b82 */ /* 0x000ea20000000a00 */
[----:B------:R-:W-:Y:S01]  /*0030*/  ULDC.64 UR6, c[0x0][0x208] ;  /* 0x0000820000067ab9 */ /* 0x000fe20000000a00 */
[----:B------:R-:W3:Y:S01]  /*0040*/  S2R R12, SR_TID.X ;  /* 0x00000000000c7919 */ /* 0x000ee20000002100 */
[----:B------:R-:W4:Y:S01]  /*0050*/  S2R R2, SR_CTAID.X ;  /* 0x0000000000027919 */ /* 0x000f220000002500 */
[----:B-1----:R-:W-:Y:S02]  /*0060*/  IMAD.SHL.U32 R0, R0, 0x20, RZ ;  /* 0x0000002000007824 */ /* 0x002fe400078e00ff */
[----:B---3--:R-:W-:Y:S01]  /*0070*/  IMAD.SHL.U32 R17, R12, 0x4, RZ ;  /* 0x000000040c117824 */ /* 0x008fe200078e00ff */
[----:B------:R-:W-:Y:S01]  /*0080*/  SHF.R.U32.HI R3, RZ, 0x3, R12 ;  /* 0x00000003ff037819 */ /* 0x000fe2000001160c */
[----:B----4-:R-:W-:-:S03]  /*0090*/  IMAD.SHL.U32 R2, R2, 0x20, RZ ;  /* 0x0000002002027824 */ /* 0x010fc600078e00ff */
[----:B------:R-:W-:Y:S02]  /*00a0*/  LOP3.LUT R5, R0, 0x1c, R17, 0xf8, !PT ;  /* 0x0000001c00057812 */ /* 0x000fe400078ef811 */
[----:B------:R-:W-:Y:S02]  /*00b0*/  SGXT.U32 R3, R3, 0x4 ;  /* 0x000000040303781a */ /* 0x000fe40000000000 */
[----:B------:R-:W-:Y:S02]  /*00c0*/  SHF.R.S32.HI R6, RZ, 0x1f, R5 ;  /* 0x0000001fff067819 */ /* 0x000fe40000011405 */
[----:B------:R-:W-:Y:S02]  /*00d0*/  LOP3.LUT R4, R2, R3, RZ, 0xfc, !PT ;  /* 0x0000000302047212 */ /* 0x000fe400078efcff */
[----:B------:R-:W-:Y:S02]  /*00e0*/  LOP3.LUT R10, R2, 0x10, R3, 0xfe, !PT ;  /* 0x00000010020a7812 */ /* 0x000fe400078efe03 */
[----:B------:R-:W-:-:S02]  /*00f0*/  LEA.HI R6, R6, R5, RZ, 0x6 ;  /* 0x0000000506067211 */ /* 0x000fc400078f30ff */
[----:B------:R-:W-:Y:S02]  /*0100*/  SHF.R.S32.HI R7, RZ, 0x1f, R4 ;  /* 0x0000001fff077819 */ /* 0x000fe40000011404 */
[----:B------:R-:W-:Y:S01]  /*0110*/  SHF.R.S32.HI R11, RZ, 0x1f, R10 ;  /* 0x0000001fff0b7819 */ /* 0x000fe2000001140a */
[C---:B------:R-:W-:Y:S01]  /*0120*/  IMAD.SHL.U32 R13, R6.reuse, 0x100, RZ ;  /* 0x00000100060d7824 */ /* 0x040fe200078e00ff */
[----:B------:R-:W-:Y:S02]  /*0130*/  LEA.HI R7, R7, R4, RZ, 0x2 ;  /* 0x0000000407077211 */ /* 0x000fe400078f10ff */
[----:B------:R-:W-:Y:S02]  /*0140*/  LEA.HI R11, R11, R10, RZ, 0x2 ;  /* 0x0000000a0b0b7211 */ /* 0x000fe400078f10ff */
[----:B------:R-:W-:Y:S01]  /*0150*/  LOP3.LUT R15, R13, 0xffffc000, RZ, 0xc0, !PT ;  /* 0xffffc0000d0f7812 */ /* 0x000fe200078ec0ff */
[----:B------:R-:W-:Y:S01]  /*0160*/  IMAD.SHL.U32 R13, R7, 0x10, RZ ;  /* 0x00000010070d7824 */ /* 0x000fe200078e00ff */
[----:B------:R-:W-:Y:S01]  /*0170*/  LOP3.LUT R6, R6, 0xffffffc0, RZ, 0xc0, !PT ;  /* 0xffffffc006067812 */ /* 0x000fe200078ec0ff */
[----:B------:R-:W-:Y:S01]  /*0180*/  IMAD.SHL.U32 R14, R11, 0x10, RZ ;  /* 0x000000100b0e7824 */ /* 0x000fe200078e00ff */
[----:B------:R-:W-:-:S02]  /*0190*/  LOP3.LUT R7, R7, 0xffffc, RZ, 0xc0, !PT ;  /* 0x000ffffc07077812 */ /* 0x000fc400078ec0ff */
[----:B------:R-:W-:Y:S02]  /*01a0*/  IADD3 R6, R15, R5, -R6 ;  /* 0x000000050f067210 */ /* 0x000fe40007ffe806 */
[----:B------:R-:W-:Y:S01]  /*01b0*/  LOP3.LUT R13, R13, 0xffffffc0, RZ, 0xc0, !PT ;  /* 0xffffffc00d0d7812 */ /* 0x000fe200078ec0ff */
[----:B------:R-:W-:Y:S01]  /*01c0*/  IMAD.IADD R7, R4, 0x1, -R7 ;  /* 0x0000000104077824 */ /* 0x000fe200078e0a07 */
[----:B------:R-:W-:Y:S02]  /*01d0*/  ISETP.GE.AND P0, PT, R5, 0x100, PT ;  /* 0x000001000500780c */ /* 0x000fe40003f06270 */
[----:B------:R-:W-:Y:S01]  /*01e0*/  LOP3.LUT R14, R14, 0xffffffc0, RZ, 0xc0, !PT ;  /* 0xffffffc00e0e7812 */ /* 0x000fe200078ec0ff */
[--C-:B------:R-:W-:Y:S01]  /*01f0*/  IMAD.IADD R16, R13, 0x1, R6.reuse ;  /* 0x000000010d107824 */ /* 0x100fe200078e0206 */
[----:B------:R-:W-:Y:S02]  /*0200*/  LOP3.LUT R11, R11, 0xffffc, RZ, 0xc0, !PT ;  /* 0x000ffffc0b0b7812 */ /* 0x000fe400078ec0ff */
[----:B------:R-:W-:Y:S01]  /*0210*/  ISETP.LT.AND P1, PT, R4, 0x100, !P0 ;  /* 0x000001000400780c */ /* 0x000fe20004721270 */
[----:B------:R-:W-:Y:S01]  /*0220*/  IMAD.IADD R14, R14, 0x1, R6 ;  /* 0x000000010e0e7824 */ /* 0x000fe200078e0206 */
[C---:B------:R-:W-:Y:S01]  /*0230*/  ISETP.LT.AND P0, PT, R10.reuse, 0x100, !P0 ;  /* 0x000001000a00780c */ /* 0x040fe20004701270 */
[----:B------:R-:W-:Y:S01]  /*0240*/  IMAD.IADD R11, R10, 0x1, -R11 ;  /* 0x000000010a0b7824 */ /* 0x000fe200078e0a0b */
[----:B------:R-:W-:Y:S01]  /*0250*/  CS2R R4, SRZ ;  /* 0x0000000000047805 */ /* 0x000fe2000001ff00 */
[----:B------:R-:W-:Y:S01]  /*0260*/  IMAD R15, R7, 0x1000, R16 ;  /* 0x00001000070f7824 */ /* 0x000fe200078e0210 */
[----:B------:R-:W-:Y:S01]  /*0270*/  CS2R R6, SRZ ;  /* 0x0000000000067805 */ /* 0x000fe2000001ff00 */
[----:B------:R-:W-:-:S02]  /*0280*/  IMAD R11, R11, 0x1000, R14 ;  /* 0x000010000b0b7824 */ /* 0x000fc400078e020e */
[----:B--2---:R-:W-:-:S04]  /*0290*/  IMAD.WIDE R14, R15, 0x4, R8 ;  /* 0x000000040f0e7825 */ /* 0x004fc800078e0208 */
[----:B------:R-:W-:Y:S01]  /*02a0*/  IMAD.WIDE R18, R11, 0x4, R8 ;  /* 0x000000040b127825 */ /* 0x000fe200078e0208 */
[----:B------:R-:W-:Y:S02]  /*02b0*/  CS2R R8, SRZ ;  /* 0x0000000000087805 */ /* 0x000fe4000001ff00 */
[----:B------:R-:W-:Y:S01]  /*02c0*/  CS2R R10, SRZ ;  /* 0x00000000000a7805 */ /* 0x000fe2000001ff00 */
[----:B------:R1:W2:Y:S05]  /*02d0*/  @P1 LDG.E.128 R4, desc[UR6][R14.64] ;  /* 0x000000060e041981 */ /* 0x0002aa000c1e1d00 */
[----:B------:R3:W4:Y:S01]  /*02e0*/  @P0 LDG.E.128 R8, desc[UR6][R18.64] ;  /* 0x0000000612080981 */ /* 0x000722000c1e1d00 */
[----:B------:R-:W5:Y:S01]  /*02f0*/  S2UR UR5, SR_CgaCtaId ;  /* 0x00000000000579c3 */ /* 0x000f620000008800 */
[----:B------:R-:W-:Y:S01]  /*0300*/  IMAD.SHL.U32 R12, R12, 0x80, RZ ;  /* 0x000000800c0c7824 */ /* 0x000fe200078e00ff */
[----:B------:R-:W-:Y:S01]  /*0310*/  UMOV UR4, 0x400 ;  /* 0x0000040000047882 */ /* 0x000fe20000000000 */
[----:B------:R-:W-:-:S03]  /*0320*/  SHF.R.U32.HI R21, RZ, 0x5, R17 ;  /* 0x00000005ff157819 */ /* 0x000fc60000011611 */
[----:B------:R-:W-:-:S04]  /*0330*/  LOP3.LUT R12, R12, 0x380, RZ, 0xc0, !PT ;  /* 0x000003800c0c7812 */ /* 0x000fc800078ec0ff */
[C---:B------:R-:W-:Y:S02]  /*0340*/  LOP3.LUT R13, R12.reuse, R3, RZ, 0xfc, !PT ;  /* 0x000000030c0d7212 */ /* 0x040fe400078efcff */
[C---:B-1----:R-:W-:Y:S02]  /*0350*/  LOP3.LUT R14, R12.reuse, 0x20, RZ, 0xfc, !PT ;  /* 0x000000200c0e7812 */ /* 0x042fe400078efcff */
[C---:B------:R-:W-:Y:S02]  /*0360*/  LOP3.LUT R16, R12.reuse, 0x40, RZ, 0xfc, !PT ;  /* 0x000000400c107812 */ /* 0x040fe400078efcff */
[C---:B------:R-:W-:Y:S02]  /*0370*/  LOP3.LUT R20, R12.reuse, 0x60, RZ, 0xfc, !PT ;  /* 0x000000600c147812 */ /* 0x040fe400078efcff */
[-C--:B------:R-:W-:Y:S02]  /*0380*/  LEA.HI R12, R12, R13.reuse, RZ, 0x1b ;  /* 0x0000000d0c0c7211 */ /* 0x080fe400078fd8ff */
[----:B------:R-:W-:-:S02]  /*0390*/  LEA.HI R14, R14, R13, RZ, 0x1b ;  /* 0x0000000d0e0e7211 */ /* 0x000fc400078fd8ff */
[-C--:B------:R-:W-:Y:S01]  /*03a0*/  LEA.HI R15, R16, R13.reuse, RZ, 0x1b ;  /* 0x0000000d100f7211 */ /* 0x080fe200078fd8ff */
[----:B-----5:R-:W-:Y:S01]  /*03b0*/  UPRMT UR4, UR5, 0x654, UR4 ;  /* 0x0000065405047896 */ /* 0x020fe20008000004 */
[----:B------:R-:W-:Y:S02]  /*03c0*/  LEA.HI R20, R20, R13, RZ, 0x1b ;  /* 0x0000000d14147211 */ /* 0x000fe400078fd8ff */
[----:B------:R-:W-:Y:S02]  /*03d0*/  SGXT.U32 R13, R21, 0x4 ;  /* 0x00000004150d781a */ /* 0x000fe40000000000 */
[----:B------:R-:W-:Y:S02]  /*03e0*/  LOP3.LUT R16, R17, 0x1fc, RZ, 0xc0, !PT ;  /* 0x000001fc11107812 */ /* 0x000fe400078ec0ff */
[----:B---3--:R-:W-:Y:S02]  /*03f0*/  LEA R19, R12, UR4, 0x2 ;  /* 0x000000040c137c11 */ /* 0x008fe4000f8e10ff */
[----:B------:R-:W-:Y:S01]  /*0400*/  LEA R18, R14, UR4, 0x2 ;  /* 0x000000040e127c11 */ /* 0x000fe2000f8e10ff */
[----:B------:R-:W-:Y:S01]  /*0410*/  IMAD.IADD R13, R16, 0x1, R13 ;  /* 0x00000001100d7824 */ /* 0x000fe200078e020d */
[----:B------:R-:W-:-:S02]  /*0420*/  LEA R21, R15, UR4, 0x2 ;  /* 0x000000040f157c11 */ /* 0x000fc4000f8e10ff */
[----:B------:R-:W-:Y:S02]  /*0430*/  LEA R20, R20, UR4, 0x2 ;  /* 0x0000000414147c11 */ /* 0x000fe4000f8e10ff */
[----:B------:R-:W-:Y:S02]  /*0440*/  LEA R22, R13, UR4, 0x2 ;  /* 0x000000040d167c11 */ /* 0x000fe4000f8e10ff */
[----:B------:R-:W-:Y:S02]  /*0450*/  LOP3.LUT R17, R2, 0x1c, R17, 0xf8, !PT ;  /* 0x0000001c02117812 */ /* 0x000fe400078ef811 */
[----:B------:R-:W-:Y:S02]  /*0460*/  LOP3.LUT R2, R0, R3, RZ, 0xfc, !PT ;  /* 0x0000000300027212 */ /* 0x000fe400078efcff */
[----:B------:R-:W-:Y:S02]  /*0470*/  ISETP.GE.AND P0, PT, R17, 0x100, PT ;  /* 0x000001001100780c */ /* 0x000fe40003f06270 */
[----:B------:R-:W-:Y:S01]  /*0480*/  LOP3.LUT R0, R0, 0x10, R3, 0xfe, !PT ;  /* 0x0000001000007812 */ /* 0x000fe200078efe03 */
[C---:B------:R-:W-:Y:S01]  /*0490*/  IMAD R3, R2.reuse, 0x100, R17 ;  /* 0x0000010002037824 */ /* 0x040fe200078e0211 */
[----:B------:R-:W-:-:S02]  /*04a0*/  ISETP.LT.AND P1, PT, R2, 0x100, !P0 ;  /* 0x000001000200780c */ /* 0x000fc40004721270 */
[----:B------:R-:W-:Y:S01]  /*04b0*/  ISETP.LT.AND P0, PT, R0, 0x100, !P0 ;  /* 0x000001000000780c */ /* 0x000fe20004701270 */
[----:B--2---:R-:W-:Y:S04]  /*04c0*/  STS [R19], R4 ;  /* 0x0000000413007388 */ /* 0x004fe80000000800 */
[----:B------:R1:W-:Y:S04]  /*04d0*/  STS [R18+0x80], R5 ;  /* 0x0000800512007388 */ /* 0x0003e80000000800 */
[----:B------:R-:W-:Y:S04]  /*04e0*/  STS [R21+0x100], R6 ;  /* 0x0001000615007388 */ /* 0x000fe80000000800 */
[----:B------:R2:W-:Y:S01]  /*04f0*/  STS [R20+0x180], R7 ;  /* 0x0001800714007388 */ /* 0x0005e20000000800 */
[----:B-1----:R-:W1:Y:S03]  /*0500*/  LDC.64 R4, c[0x0][0x218] ;  /* 0x00008600ff047b82 */ /* 0x002e660000000a00 */
[----:B----4-:R-:W-:Y:S04]  /*0510*/  STS [R19+0x40], R8 ;  /* 0x0000400813007388 */ /* 0x010fe80000000800 */
[----:B------:R-:W-:Y:S01]  /*0520*/  STS [R18+0xc0], R9 ;  /* 0x0000c00912007388 */ /* 0x000fe20000000800 */
[----:B--2---:R-:W-:-:S03]  /*0530*/  LOP3.LUT R7, R16, 0x200, RZ, 0xfc, !PT ;  /* 0x0000020010077812 */ /* 0x004fc600078efcff */
[----:B------:R-:W-:Y:S01]  /*0540*/  STS [R21+0x140], R10 ;  /* 0x0001400a15007388 */ /* 0x000fe20000000800 */
[----:B------:R-:W-:-:S03]  /*0550*/  LEA.HI R7, R7, R16, RZ, 0x1b ;  /* 0x0000001007077211 */ /* 0x000fc600078fd8ff */
[----:B------:R-:W-:Y:S01]  /*0560*/  STS [R20+0x1c0], R11 ;  /* 0x0001c00b14007388 */ /* 0x000fe20000000800 */
[----:B------:R-:W-:Y:S01]  /*0570*/  LEA R7, R7, UR4, 0x2 ;  /* 0x0000000407077c11 */ /* 0x000fe2000f8e10ff */
[----:B------:R-:W-:Y:S01]  /*0580*/  BAR.SYNC.DEFER_BLOCKING 0x0 ;  /* 0x0000000000007b1d */ /* 0x000fe20000010000 */
[----:B-1----:R-:W-:-:S05]  /*0590*/  IMAD.WIDE R2, R3, 0x4, R4 ;  /* 0x0000000403027825 */ /* 0x002fca00078e0204 */
[----:B------:R-:W-:Y:S04]  /*05a0*/  LDS R12, [R22] ;  /* 0x00000000160c7984 */ /* 0x000fe80000000800 */
[----:B------:R-:W-:Y:S04]  /*05b0*/  LDS R13, [R22+0x4] ;  /* 0x00000400160d7984 */ /* 0x000fe80000000800 */
[----:B------:R-:W-:Y:S04]  /*05c0*/  LDS R14, [R22+0x8] ;  /* 0x00000800160e7984 */ /* 0x000fe80000000800 */
[----:B------:R-:W1:Y:S04]  /*05d0*/  LDS R15, [R22+0xc] ;  /* 0x00000c00160f7984 */ /* 0x000e680000000800 */
[----:B-1----:R1:W-:Y:S01]  /*05e0*/  @P1 STG.E.128 desc[UR6][R2.64], R12 ;  /* 0x0000000c02001986 */ /* 0x0023e2000c101d06 */
[----:B------:R-:W-:Y:S05]  /*05f0*/  @!P0 EXIT ;  /* 0x000000000000894d */ /* 0x000fea0003800000 */
[----:B------:R-:W-:Y:S01]  /*0600*/  LDS R8, [R7+0x800] ;  /* 0x0008000007087984 */ /* 0x000fe20000000800 */
[----:B------:R-:W-:-:S03]  /*0610*/  IMAD R17, R0, 0x100, R17 ;  /* 0x0000010000117824 */ /* 0x000fc600078e0211 */
[----:B------:R-:W-:Y:S01]  /*0620*/  LDS R9, [R7+0x804] ;  /* 0x0008040007097984 */ /* 0x000fe20000000800 */
[----:B------:R-:W-:-:S03]  /*0630*/  IMAD.WIDE R4, R17, 0x4, R4 ;  /* 0x0000000411047825 */ /* 0x000fc600078e0204 */
[----:B------:R-:W-:Y:S04]  /*0640*/  LDS R10, [R7+0x808] ;  /* 0x00080800070a7984 */ /* 0x000fe80000000800 */
[----:B------:R-:W0:Y:S04]  /*0650*/  LDS R11, [R7+0x80c] ;  /* 0x00080c00070b7984 */ /* 0x000e280000000800 */
[----:B0-----:R-:W-:Y:S01]  /*0660*/  STG.E.128 desc[UR6][R4.64], R8 ;  /* 0x0000000804007986 */ /* 0x001fe2000c101d06 */
[----:B------:R-:W-:Y:S05]  /*0670*/  EXIT ;  /* 0x000000000000794d */ /* 0x000fea0003800000 */
.L_x_0:
[----:B------:R-:W-:-:S00]  /*0680*/  BRA `(.L_x_0) ;  /* 0xfffffffc00fc7947 */ /* 0x000fc0000383ffff */
[----:B------:R-:W-:-:S00]  /*0690*/  NOP ;  /* 0x0000000000007918 */ /* 0x000fc00000000000 */
        /* <DEDUP_REMOVED lines=14> */
.L_x_1:


//--------------------- .nv.shared.triton_poi_fused_clone_0 --------------------------
	.section	.nv.shared.triton_poi_fused_clone_0,"aw",@nobits
	.sectionflags	@""
	.align	16
	.zero		1024


//--------------------- .nv.constant0.triton_poi_fused_clone_0 --------------------------
	.section	.nv.constant0.triton_poi_fused_clone_0,"a",@progbits
	.sectionflags	@""
	.align	4
.nv.constant0.triton_poi_fused_clone_0:
	.zero		552
